//
// Generated by NVIDIA NVVM Compiler
//
// Compiler Build ID: CL-36424714
// Cuda compilation tools, release 13.0, V13.0.88
// Based on NVVM 20.0.0
//

.version 9.0
.target sm_100
.address_size 64

	// .globl	_Z10helloWorldv
.extern .func  (.param .b32 func_retval0) vprintf
(
	.param .b64 vprintf_param_0,
	.param .b64 vprintf_param_1
)
;
.global .align 1 .b8 $str[30] = {72, 101, 108, 108, 111, 44, 32, 87, 111, 114, 108, 100, 32, 102, 114, 111, 109, 32, 116, 104, 114, 101, 97, 100, 32, 37, 100, 33, 10};

.visible .entry _Z10helloWorldv()
{
	.local .align 8 .b8 	__local_depot0[8];
	.reg .b64 	%SP;
	.reg .b64 	%SPL;
	.reg .b32 	%r<4>;
	.reg .b64 	%rd<5>;

	mov.u64 	%SPL, __local_depot0;
	cvta.local.u64 	%SP, %SPL;
	add.u64 	%rd1, %SP, 0;
	add.u64 	%rd2, %SPL, 0;
	mov.u32 	%r1, %tid.x;
	st.local.u32 	[%rd2], %r1;
	mov.u64 	%rd3, $str;
	cvta.global.u64 	%rd4, %rd3;
	{ // callseq 0, 0
	.param .b64 param0;
	st.param.b64 	[param0], %rd4;
	.param .b64 param1;
	st.param.b64 	[param1], %rd1;
	.param .b32 retval0;
	call.uni (retval0), 
	vprintf, 
	(
	param0, 
	param1
	);
	ld.param.b32 	%r2, [retval0];
	} // callseq 0
	ret;

}


// ===== COMPILED SASS (sm_100) =====

	.target	sm_100

	.elftype	@"ET_EXEC"


//--------------------- .note.nv.tkinfo           --------------------------
	.section	.note.nv.tkinfo,"",@"SHT_NOTE"
	.sectionflags	@"SHF_NOTE_NV_TKINFO"
	.tkinfo
        /*0018*/ 	.word	0x00000002
        /*0030*/ 	.string	""
        /*0030*/ 	.string	"ptxas"
        /*0030*/ 	.string	"Cuda compilation tools, release 13.0, V13.0.88"
        /*0030*/ 	.string	"Build cuda_13.0.r13.0/compiler.36424714_0"
        /*0030*/ 	.string	"-arch sm_100 -m 64 "



//--------------------- .note.nv.cuinfo           --------------------------
	.section	.note.nv.cuinfo,"",@"SHT_NOTE"
	.sectionflags	@"SHF_NOTE_NV_CUINFO"
        /*0018*/ 	.short	0x0002
        /*001a*/ 	.short	0x0064
        /*001c*/ 	.short	0x0082
	.zero		2


//--------------------- .nv.info                  --------------------------
	.section	.nv.info,"",@"SHT_CUDA_INFO"
	.align	4


	//----- nvinfo : EIATTR_REGCOUNT
	.align		4
        /*0000*/ 	.byte	0x04, 0x2f
        /*0002*/ 	.short	(.L_2 - .L_1)
	.align		4
.L_1:
        /*0004*/ 	.word	index@(_Z10helloWorldv)
        /*0008*/ 	.word	0x00000018


	//----- nvinfo : EIATTR_FRAME_SIZE
	.align		4
.L_2:
        /*000c*/ 	.byte	0x04, 0x11
        /*000e*/ 	.short	(.L_4 - .L_3)
	.align		4
.L_3:
        /*0010*/ 	.word	index@(_Z10helloWorldv)
        /*0014*/ 	.word	0x00000008


	//----- nvinfo : EIATTR_MIN_STACK_SIZE
	.align		4
.L_4:
        /*0018*/ 	.byte	0x04, 0x12
        /*001a*/ 	.short	(.L_6 - .L_5)
	.align		4
.L_5:
        /*001c*/ 	.word	index@(_Z10helloWorldv)
        /*0020*/ 	.word	0x00000008
.L_6:


//--------------------- .nv.compat                --------------------------
	.section	.nv.compat,"",@"SHT_CUDA_COMPAT_INFO"
	.align	4
        /*0000*/ 	.byte	0x02, 0x09, 0x00, 0x00, 0x02, 0x02, 0x01, 0x00, 0x02, 0x05, 0x05, 0x00, 0x03, 0x07, 0x01, 0x01
        /*0010*/ 	.byte	0x02, 0x03, 0x00, 0x00, 0x02, 0x06, 0x01, 0x00, 0x04, 0x0b, 0x08, 0x00, 0x09, 0x00, 0x00, 0x00
        /*0020*/ 	.byte	0x00, 0x00, 0x00, 0x00


//--------------------- .nv.info._Z10helloWorldv  --------------------------
	.section	.nv.info._Z10helloWorldv,"",@"SHT_CUDA_INFO"
	.sectionflags	@""
	.align	4


	//----- nvinfo : EIATTR_CUDA_API_VERSION
	.align		4
        /*0000*/ 	.byte	0x04, 0x37
        /*0002*/ 	.short	(.L_8 - .L_7)
.L_7:
        /*0004*/ 	.word	0x00000082


	//----- nvinfo : EIATTR_SPARSE_MMA_MASK
	.align		4
.L_8:
        /*0008*/ 	.byte	0x03, 0x50
        /*000a*/ 	.short	0x0000


	//----- nvinfo : EIATTR_MAXREG_COUNT
	.align		4
        /*000c*/ 	.byte	0x03, 0x1b
        /*000e*/ 	.short	0x00ff


	//----- nvinfo : EIATTR_EXTERNS
	.align		4
        /*0010*/ 	.byte	0x04, 0x0f
        /*0012*/ 	.short	(.L_10 - .L_9)


	//   ....[0]....
	.align		4
.L_9:
        /*0014*/ 	.word	index@(vprintf)


	//----- nvinfo : EIATTR_MERCURY_ISA_VERSION
	.align		4
.L_10:
        /*0018*/ 	.byte	0x03, 0x5f
        /*001a*/ 	.short	0x0101


	//----- nvinfo : EIATTR_VRC_CTA_INIT_COUNT
	.align		4
        /*001c*/ 	.byte	0x02, 0x4a
	.zero		1
	.zero		1


	//----- nvinfo : EIATTR_SYSCALL_OFFSETS
	.align		4
        /*0020*/ 	.byte	0x04, 0x46
        /*0022*/ 	.short	(.L_12 - .L_11)


	//   ....[0]....
.L_11:
        /*0024*/ 	.word	0x000000e0


	//----- nvinfo : EIATTR_EXIT_INSTR_OFFSETS
	.align		4
.L_12:
        /*0028*/ 	.byte	0x04, 0x1c
        /*002a*/ 	.short	(.L_14 - .L_13)


	//   ....[0]....
.L_13:
        /*002c*/ 	.word	0x000000f0


	//----- nvinfo : EIATTR_SW_WAR
	.align		4
.L_14:
        /*0030*/ 	.byte	0x04, 0x36
        /*0032*/ 	.short	(.L_16 - .L_15)
.L_15:
        /*0034*/ 	.word	0x00000008
.L_16:


//--------------------- .nv.callgraph             --------------------------
	.section	.nv.callgraph,"",@"SHT_CUDA_CALLGRAPH"
	.align	4
	.sectionentsize	8
	.align		4
        /*0000*/ 	.word	0x00000000
	.align		4
        /*0004*/ 	.word	0xffffffff
	.align		4
        /*0008*/ 	.word	index@(_Z10helloWorldv)
	.align		4
        /*000c*/ 	.word	index@(vprintf)
	.align		4
        /*0010*/ 	.word	0x00000000
	.align		4
        /*0014*/ 	.word	0xfffffffe
	.align		4
        /*0018*/ 	.word	0x00000000
	.align		4
        /*001c*/ 	.word	0xfffffffd
	.align		4
        /*0020*/ 	.word	0x00000000
	.align		4
        /*0024*/ 	.word	0xfffffffc


//--------------------- .nv.constant4             --------------------------
	.section	.nv.constant4,"a",@progbits
	.align	8
	.align		8
.nv.constant4:
        /*0000*/ 	.dword	vprintf
	.align		8
        /*0008*/ 	.dword	$str


//--------------------- .text._Z10helloWorldv     --------------------------
	.section	.text._Z10helloWorldv,"ax",@progbits
	.align	128
        .global         _Z10helloWorldv
        .type           _Z10helloWorldv,@function
        .size           _Z10helloWorldv,(.L_x_2 - _Z10helloWorldv)
        .other          _Z10helloWorldv,@"STO_CUDA_ENTRY STV_DEFAULT"
_Z10helloWorldv:
.text._Z10helloWorldv:
[----:B------:R-:W0:Y:S01]  /*0000*/  LDC R1, c[0x0][0x37c] ;  /* 0x0000df00ff017b82 */ /* 0x000e220000000800 */
[----:B------:R-:W1:Y:S01]  /*0010*/  S2R R8, SR_TID.X ;  /* 0x0000000000087919 */ /* 0x000e620000002100 */
[----:B0-----:R-:W-:Y:S01]  /*0020*/  VIADD R1, R1, 0xfffffff8 ;  /* 0xfffffff801017836 */ /* 0x001fe20000000000 */
[----:B------:R-:W-:Y:S01]  /*0030*/  MOV R0, 0x0 ;  /* 0x0000000000007802 */ /* 0x000fe20000000f00 */
[----:B------:R-:W0:Y:S04]  /*0040*/  LDCU UR4, c[0x0][0x2f8] ;  /* 0x00005f00ff0477ac */ /* 0x000e280008000800 */
[----:B------:R2:W3:Y:S01]  /*0050*/  LDC.64 R2, c[0x4][R0] ;  /* 0x0100000000027b82 */ /* 0x0004e20000000a00 */
[----:B------:R-:W4:Y:S01]  /*0060*/  LDCU.64 UR6, c[0x4][0x8] ;  /* 0x01000100ff0677ac */ /* 0x000f220008000a00 */
[----:B------:R-:W5:Y:S01]  /*0070*/  LDCU UR5, c[0x0][0x2fc] ;  /* 0x00005f80ff0577ac */ /* 0x000f620008000800 */
[----:B0-----:R-:W-:Y:S01]  /*0080*/  IADD3 R6, P0, PT, R1, UR4, RZ ;  /* 0x0000000401067c10 */ /* 0x001fe2000ff1e0ff */
[----:B----4-:R-:W-:Y:S01]  /*0090*/  IMAD.U32 R4, RZ, RZ, UR6 ;  /* 0x00000006ff047e24 */ /* 0x010fe2000f8e00ff */
[----:B------:R-:W-:-:S03]  /*00a0*/  MOV R5, UR7 ;  /* 0x0000000700057c02 */ /* 0x000fc60008000f00 */
[----:B-----5:R-:W-:Y:S01]  /*00b0*/  IMAD.X R7, RZ, RZ, UR5, P0 ;  /* 0x00000005ff077e24 */ /* 0x020fe200080e06ff */
[----:B-1----:R2:W-:Y:S07]  /*00c0*/  STL [R1], R8 ;  /* 0x0000000801007387 */ /* 0x0025ee0000100800 */
[----:B------:R-:W-:-:S07]  /*00d0*/  LEPC R20, `(.L_x_0) ;  /* 0x000000001014794e */ /* 0x000fce0000000000 */
[----:B--23--:R-:W-:Y:S05]  /*00e0*/  CALL.ABS.NOINC R2 ;  /* 0x0000000002007343 */ /* 0x00cfea0003c00000 */
.L_x_0:
[----:B------:R-:W-:Y:S05]  /*00f0*/  EXIT ;  /* 0x000000000000794d */ /* 0x000fea0003800000 */
.L_x_1:
[----:B------:R-:W-:-:S00]  /*0100*/  BRA `(.L_x_1) ;  /* 0xfffffffc00fc7947 */ /* 0x000fc0000383ffff */
[----:B------:R-:W-:-:S00]  /*0110*/  NOP ;  /* 0x0000000000007918 */ /* 0x000fc00000000000 */
        /* <DEDUP_REMOVED lines=14> */
.L_x_2:


//--------------------- .nv.global.init           --------------------------
	.section	.nv.global.init,"aw",@progbits
.nv.global.init:
	.type		$str,@object
	.size		$str,(.L_0 - $str)
$str:
        /*0000*/ 	.byte	0x48, 0x65, 0x6c, 0x6c, 0x6f, 0x2c, 0x20, 0x57, 0x6f, 0x72, 0x6c, 0x64, 0x20, 0x66, 0x72, 0x6f
        /*0010*/ 	.byte	0x6d, 0x20, 0x74, 0x68, 0x72, 0x65, 0x61, 0x64, 0x20, 0x25, 0x64, 0x21, 0x0a, 0x00
.L_0:


//--------------------- .nv.shared.reserved.0     --------------------------
	.section	.nv.shared.reserved.0,"aw",@nobits
	.weak		__nv_reservedSMEM_offset_0_alias
	.size		__nv_reservedSMEM_offset_0_alias, 0, 64
	.other		__nv_reservedSMEM_offset_0_alias,@"STO_CUDA_RESERVED_SHARED STV_DEFAULT"
__nv_reservedSMEM_offset_0_alias:
	.zero		0
	.zero		64


//--------------------- .nv.constant0._Z10helloWorldv --------------------------
	.section	.nv.constant0._Z10helloWorldv,"a",@progbits
	.sectionflags	@""
	.align	4
.nv.constant0._Z10helloWorldv:
	.zero		896


//--------------------- SYMBOLS --------------------------

	.type		.nv.reservedSmem.offset0,@object
	.size		.nv.reservedSmem.offset0,0x4
	.type		vprintf,@function
